//
// Generated by NVIDIA NVVM Compiler
//
// Compiler Build ID: CL-36424714
// Cuda compilation tools, release 13.0, V13.0.88
// Based on NVVM 20.0.0
//

.version 9.0
.target sm_100
.address_size 64

	// .globl	_Z15transposeKernelPKfPfi
// _ZZ15transposeKernelPKfPfiE6s_tile has been demoted

.visible .entry _Z15transposeKernelPKfPfi(
	.param .u64 .ptr .align 1 _Z15transposeKernelPKfPfi_param_0,
	.param .u64 .ptr .align 1 _Z15transposeKernelPKfPfi_param_1,
	.param .u32 _Z15transposeKernelPKfPfi_param_2
)
{
	.reg .pred 	%p<3>;
	.reg .b32 	%r<26>;
	.reg .b32 	%f<3>;
	.reg .b64 	%rd<9>;
	// demoted variable
	.shared .align 4 .b8 _ZZ15transposeKernelPKfPfiE6s_tile[4224];
	ld.param.u64 	%rd1, [_Z15transposeKernelPKfPfi_param_0];
	ld.param.u64 	%rd2, [_Z15transposeKernelPKfPfi_param_1];
	ld.param.u32 	%r10, [_Z15transposeKernelPKfPfi_param_2];
	mov.u32 	%r11, %ctaid.x;
	shl.b32 	%r1, %r11, 5;
	mov.u32 	%r2, %tid.x;
	add.s32 	%r3, %r1, %r2;
	mov.u32 	%r12, %ctaid.y;
	shl.b32 	%r4, %r12, 5;
	mov.u32 	%r5, %tid.y;
	add.s32 	%r13, %r4, %r5;
	max.s32 	%r14, %r3, %r13;
	setp.ge.s32 	%p1, %r14, %r10;
	@%p1 bra 	$L__BB0_2;
	cvta.to.global.u64 	%rd3, %rd1;
	mad.lo.s32 	%r15, %r10, %r13, %r3;
	mul.wide.s32 	%rd4, %r15, 4;
	add.s64 	%rd5, %rd3, %rd4;
	ld.global.f32 	%f1, [%rd5];
	mov.u32 	%r16, _ZZ15transposeKernelPKfPfiE6s_tile;
	mad.lo.s32 	%r17, %r5, 132, %r16;
	shl.b32 	%r18, %r2, 2;
	add.s32 	%r19, %r17, %r18;
	st.shared.f32 	[%r19], %f1;
$L__BB0_2:
	bar.sync 	0;
	add.s32 	%r7, %r4, %r2;
	add.s32 	%r8, %r1, %r5;
	max.s32 	%r20, %r7, %r8;
	setp.ge.s32 	%p2, %r20, %r10;
	@%p2 bra 	$L__BB0_4;
	mov.u32 	%r21, _ZZ15transposeKernelPKfPfiE6s_tile;
	mad.lo.s32 	%r22, %r2, 132, %r21;
	shl.b32 	%r23, %r5, 2;
	add.s32 	%r24, %r22, %r23;
	ld.shared.f32 	%f2, [%r24];
	mad.lo.s32 	%r25, %r10, %r8, %r7;
	cvta.to.global.u64 	%rd6, %rd2;
	mul.wide.s32 	%rd7, %r25, 4;
	add.s64 	%rd8, %rd6, %rd7;
	st.global.f32 	[%rd8], %f2;
$L__BB0_4:
	ret;

}


// ===== COMPILED SASS (sm_100) =====

	.target	sm_100

	.elftype	@"ET_EXEC"


//--------------------- .note.nv.tkinfo           --------------------------
	.section	.note.nv.tkinfo,"",@"SHT_NOTE"
	.sectionflags	@"SHF_NOTE_NV_TKINFO"
	.tkinfo
        /*0018*/ 	.word	0x00000002
        /*0030*/ 	.string	""
        /*0030*/ 	.string	"ptxas"
        /*0030*/ 	.string	"Cuda compilation tools, release 13.0, V13.0.88"
        /*0030*/ 	.string	"Build cuda_13.0.r13.0/compiler.36424714_0"
        /*0030*/ 	.string	"-arch sm_100 -m 64 "



//--------------------- .note.nv.cuinfo           --------------------------
	.section	.note.nv.cuinfo,"",@"SHT_NOTE"
	.sectionflags	@"SHF_NOTE_NV_CUINFO"
        /*0018*/ 	.short	0x0002
        /*001a*/ 	.short	0x0064
        /*001c*/ 	.short	0x0082
	.zero		2


//--------------------- .nv.info                  --------------------------
	.section	.nv.info,"",@"SHT_CUDA_INFO"
	.align	4


	//----- nvinfo : EIATTR_REGCOUNT
	.align		4
        /*0000*/ 	.byte	0x04, 0x2f
        /*0002*/ 	.short	(.L_1 - .L_0)
	.align		4
.L_0:
        /*0004*/ 	.word	index@(_Z15transposeKernelPKfPfi)
        /*0008*/ 	.word	0x0000000c


	//----- nvinfo : EIATTR_FRAME_SIZE
	.align		4
.L_1:
        /*000c*/ 	.byte	0x04, 0x11
        /*000e*/ 	.short	(.L_3 - .L_2)
	.align		4
.L_2:
        /*0010*/ 	.word	index@(_Z15transposeKernelPKfPfi)
        /*0014*/ 	.word	0x00000000


	//----- nvinfo : EIATTR_MIN_STACK_SIZE
	.align		4
.L_3:
        /*0018*/ 	.byte	0x04, 0x12
        /*001a*/ 	.short	(.L_5 - .L_4)
	.align		4
.L_4:
        /*001c*/ 	.word	index@(_Z15transposeKernelPKfPfi)
        /*0020*/ 	.word	0x00000000
.L_5:


//--------------------- .nv.compat                --------------------------
	.section	.nv.compat,"",@"SHT_CUDA_COMPAT_INFO"
	.align	4
        /*0000*/ 	.byte	0x02, 0x09, 0x00, 0x00, 0x02, 0x02, 0x01, 0x00, 0x02, 0x05, 0x05, 0x00, 0x03, 0x07, 0x01, 0x01
        /*0010*/ 	.byte	0x02, 0x03, 0x00, 0x00, 0x02, 0x06, 0x01, 0x00, 0x04, 0x0b, 0x08, 0x00, 0x09, 0x00, 0x00, 0x00
        /*0020*/ 	.byte	0x00, 0x00, 0x00, 0x00


//--------------------- .nv.info._Z15transposeKernelPKfPfi --------------------------
	.section	.nv.info._Z15transposeKernelPKfPfi,"",@"SHT_CUDA_INFO"
	.sectionflags	@""
	.align	4


	//----- nvinfo : EIATTR_CUDA_API_VERSION
	.align		4
        /*0000*/ 	.byte	0x04, 0x37
        /*0002*/ 	.short	(.L_7 - .L_6)
.L_6:
        /*0004*/ 	.word	0x00000082


	//----- nvinfo : EIATTR_KPARAM_INFO
	.align		4
.L_7:
        /*0008*/ 	.byte	0x04, 0x17
        /*000a*/ 	.short	(.L_9 - .L_8)
.L_8:
        /*000c*/ 	.word	0x00000000
        /*0010*/ 	.short	0x0002
        /*0012*/ 	.short	0x0010
        /*0014*/ 	.byte	0x00, 0xf0, 0x11, 0x00


	//----- nvinfo : EIATTR_KPARAM_INFO
	.align		4
.L_9:
        /*0018*/ 	.byte	0x04, 0x17
        /*001a*/ 	.short	(.L_11 - .L_10)
.L_10:
        /*001c*/ 	.word	0x00000000
        /*0020*/ 	.short	0x0001
        /*0022*/ 	.short	0x0008
        /*0024*/ 	.byte	0x00, 0xf5, 0x21, 0x00


	//----- nvinfo : EIATTR_KPARAM_INFO
	.align		4
.L_11:
        /*0028*/ 	.byte	0x04, 0x17
        /*002a*/ 	.short	(.L_13 - .L_12)
.L_12:
        /*002c*/ 	.word	0x00000000
        /*0030*/ 	.short	0x0000
        /*0032*/ 	.short	0x0000
        /*0034*/ 	.byte	0x00, 0xf5, 0x21, 0x00


	//----- nvinfo : EIATTR_SPARSE_MMA_MASK
	.align		4
.L_13:
        /*0038*/ 	.byte	0x03, 0x50
        /*003a*/ 	.short	0x0000


	//----- nvinfo : EIATTR_MAXREG_COUNT
	.align		4
        /*003c*/ 	.byte	0x03, 0x1b
        /*003e*/ 	.short	0x00ff


	//----- nvinfo : EIATTR_NUM_BARRIERS
	.align		4
        /*0040*/ 	.byte	0x02, 0x4c
        /*0042*/ 	.byte	0x01
	.zero		1


	//----- nvinfo : EIATTR_MERCURY_ISA_VERSION
	.align		4
        /*0044*/ 	.byte	0x03, 0x5f
        /*0046*/ 	.short	0x0101


	//----- nvinfo : EIATTR_VRC_CTA_INIT_COUNT
	.align		4
        /*0048*/ 	.byte	0x02, 0x4a
	.zero		1
	.zero		1


	//----- nvinfo : EIATTR_EXIT_INSTR_OFFSETS
	.align		4
        /*004c*/ 	.byte	0x04, 0x1c
        /*004e*/ 	.short	(.L_15 - .L_14)


	//   ....[0]....
.L_14:
        /*0050*/ 	.word	0x000001a0


	//   ....[1]....
        /*0054*/ 	.word	0x00000250


	//----- nvinfo : EIATTR_CBANK_PARAM_SIZE
	.align		4
.L_15:
        /*0058*/ 	.byte	0x03, 0x19
        /*005a*/ 	.short	0x0014


	//----- nvinfo : EIATTR_PARAM_CBANK
	.align		4
        /*005c*/ 	.byte	0x04, 0x0a
        /*005e*/ 	.short	(.L_17 - .L_16)
	.align		4
.L_16:
        /*0060*/ 	.word	index@(.nv.constant0._Z15transposeKernelPKfPfi)
        /*0064*/ 	.short	0x0380
        /*0066*/ 	.short	0x0014


	//----- nvinfo : EIATTR_SW_WAR
	.align		4
.L_17:
        /*0068*/ 	.byte	0x04, 0x36
        /*006a*/ 	.short	(.L_19 - .L_18)
.L_18:
        /*006c*/ 	.word	0x00000008
.L_19:


//--------------------- .nv.callgraph             --------------------------
	.section	.nv.callgraph,"",@"SHT_CUDA_CALLGRAPH"
	.align	4
	.sectionentsize	8
	.align		4
        /*0000*/ 	.word	0x00000000
	.align		4
        /*0004*/ 	.word	0xffffffff
	.align		4
        /*0008*/ 	.word	0x00000000
	.align		4
        /*000c*/ 	.word	0xfffffffe
	.align		4
        /*0010*/ 	.word	0x00000000
	.align		4
        /*0014*/ 	.word	0xfffffffd
	.align		4
        /*0018*/ 	.word	0x00000000
	.align		4
        /*001c*/ 	.word	0xfffffffc


//--------------------- .text._Z15transposeKernelPKfPfi --------------------------
	.section	.text._Z15transposeKernelPKfPfi,"ax",@progbits
	.align	128
        .global         _Z15transposeKernelPKfPfi
        .type           _Z15transposeKernelPKfPfi,@function
        .size           _Z15transposeKernelPKfPfi,(.L_x_1 - _Z15transposeKernelPKfPfi)
        .other          _Z15transposeKernelPKfPfi,@"STO_CUDA_ENTRY STV_DEFAULT"
_Z15transposeKernelPKfPfi:
.text._Z15transposeKernelPKfPfi:
[----:B------:R-:W-:Y:S01]  /*0000*/  LDC R1, c[0x0][0x37c] ;  /* 0x0000df00ff017b82 */ /* 0x000fe20000000800 */
[----:B------:R-:W0:Y:S01]  /*0010*/  S2R R7, SR_CTAID.X ;  /* 0x0000000000077919 */ /* 0x000e220000002500 */
[----:B------:R-:W1:Y:S01]  /*0020*/  LDCU UR6, c[0x0][0x390] ;  /* 0x00007200ff0677ac */ /* 0x000e620008000800 */
[----:B------:R-:W0:Y:S01]  /*0030*/  S2R R6, SR_TID.X ;  /* 0x0000000000067919 */ /* 0x000e220000002100 */
[----:B------:R-:W2:Y:S01]  /*0040*/  LDCU.64 UR4, c[0x0][0x358] ;  /* 0x00006b00ff0477ac */ /* 0x000ea20008000a00 */
[----:B------:R-:W3:Y:S01]  /*0050*/  S2R R8, SR_TID.Y ;  /* 0x0000000000087919 */ /* 0x000ee20000002200 */
[----:B------:R-:W3:Y:S01]  /*0060*/  S2R R9, SR_CTAID.Y ;  /* 0x0000000000097919 */ /* 0x000ee20000002600 */
[----:B0-----:R-:W-:Y:S02]  /*0070*/  IMAD R0, R7, 0x20, R6 ;  /* 0x0000002007007824 */ /* 0x001fe400078e0206 */
[----:B---3--:R-:W-:-:S05]  /*0080*/  IMAD R5, R9, 0x20, R8 ;  /* 0x0000002009057824 */ /* 0x008fca00078e0208 */
[----:B------:R-:W-:-:S04]  /*0090*/  VIMNMX R2, PT, PT, R0, R5, !PT ;  /* 0x0000000500027248 */ /* 0x000fc80007fe0100 */
[----:B-1----:R-:W-:-:S13]  /*00a0*/  ISETP.GE.AND P0, PT, R2, UR6, PT ;  /* 0x0000000602007c0c */ /* 0x002fda000bf06270 */
[----:B------:R-:W0:Y:S01]  /*00b0*/  @!P0 LDC.64 R2, c[0x0][0x380] ;  /* 0x0000e000ff028b82 */ /* 0x000e220000000a00 */
[----:B------:R-:W-:-:S04]  /*00c0*/  @!P0 IMAD R5, R5, UR6, R0 ;  /* 0x0000000605058c24 */ /* 0x000fc8000f8e0200 */
[----:B0-----:R-:W-:-:S06]  /*00d0*/  @!P0 IMAD.WIDE R2, R5, 0x4, R2 ;  /* 0x0000000405028825 */ /* 0x001fcc00078e0202 */
[----:B--2---:R-:W2:Y:S01]  /*00e0*/  @!P0 LDG.E R2, desc[UR4][R2.64] ;  /* 0x0000000402028981 */ /* 0x004ea2000c1e1900 */
[----:B------:R-:W-:Y:S01]  /*00f0*/  @!P0 MOV R0, 0x400 ;  /* 0x0000040000008802 */ /* 0x000fe20000000f00 */
[----:B------:R-:W-:Y:S01]  /*0100*/  IMAD R4, R9, 0x20, R6 ;  /* 0x0000002009047824 */ /* 0x000fe200078e0206 */
[----:B------:R-:W-:Y:S01]  /*0110*/  LEA R7, R7, R8, 0x5 ;  /* 0x0000000807077211 */ /* 0x000fe200078e28ff */
[----:B------:R-:W0:Y:S02]  /*0120*/  @!P0 S2R R5, SR_CgaCtaId ;  /* 0x0000000000058919 */ /* 0x000e240000008800 */
[----:B0-----:R-:W-:Y:S02]  /*0130*/  @!P0 LEA R0, R5, R0, 0x18 ;  /* 0x0000000005008211 */ /* 0x001fe400078ec0ff */
[----:B------:R-:W-:-:S03]  /*0140*/  VIMNMX R5, PT, PT, R4, R7, !PT ;  /* 0x0000000704057248 */ /* 0x000fc60007fe0100 */
[----:B------:R-:W-:Y:S01]  /*0150*/  @!P0 IMAD R0, R8, 0x84, R0 ;  /* 0x0000008408008824 */ /* 0x000fe200078e0200 */
[----:B------:R-:W-:-:S04]  /*0160*/  ISETP.GE.AND P1, PT, R5, UR6, PT ;  /* 0x0000000605007c0c */ /* 0x000fc8000bf26270 */
[----:B------:R-:W-:-:S05]  /*0170*/  @!P0 LEA R5, R6, R0, 0x2 ;  /* 0x0000000006058211 */ /* 0x000fca00078e10ff */
[----:B--2---:R0:W-:Y:S01]  /*0180*/  @!P0 STS [R5], R2 ;  /* 0x0000000205008388 */ /* 0x0041e20000000800 */
[----:B------:R-:W-:Y:S06]  /*0190*/  BAR.SYNC.DEFER_BLOCKING 0x0 ;  /* 0x0000000000007b1d */ /* 0x000fec0000010000 */
[----:B------:R-:W-:Y:S05]  /*01a0*/  @P1 EXIT ;  /* 0x000000000000194d */ /* 0x000fea0003800000 */
[----:B------:R-:W1:Y:S01]  /*01b0*/  S2R R3, SR_CgaCtaId ;  /* 0x0000000000037919 */ /* 0x000e620000008800 */
[----:B------:R-:W-:Y:S01]  /*01c0*/  MOV R0, 0x400 ;  /* 0x0000040000007802 */ /* 0x000fe20000000f00 */
[----:B------:R-:W-:-:S03]  /*01d0*/  IMAD R7, R7, UR6, R4 ;  /* 0x0000000607077c24 */ /* 0x000fc6000f8e0204 */
[----:B-1----:R-:W-:-:S05]  /*01e0*/  LEA R3, R3, R0, 0x18 ;  /* 0x0000000003037211 */ /* 0x002fca00078ec0ff */
[----:B------:R-:W-:Y:S02]  /*01f0*/  IMAD R0, R6, 0x84, R3 ;  /* 0x0000008406007824 */ /* 0x000fe400078e0203 */
[----:B0-----:R-:W0:Y:S02]  /*0200*/  LDC.64 R2, c[0x0][0x388] ;  /* 0x0000e200ff027b82 */ /* 0x001e240000000a00 */
[----:B------:R-:W-:-:S05]  /*0210*/  IMAD R0, R8, 0x4, R0 ;  /* 0x0000000408007824 */ /* 0x000fca00078e0200 */
[----:B------:R-:W1:Y:S01]  /*0220*/  LDS R5, [R0] ;  /* 0x0000000000057984 */ /* 0x000e620000000800 */
[----:B0-----:R-:W-:-:S05]  /*0230*/  IMAD.WIDE R2, R7, 0x4, R2 ;  /* 0x0000000407027825 */ /* 0x001fca00078e0202 */
[----:B-1----:R-:W-:Y:S01]  /*0240*/  STG.E desc[UR4][R2.64], R5 ;  /* 0x0000000502007986 */ /* 0x002fe2000c101904 */
[----:B------:R-:W-:Y:S05]  /*0250*/  EXIT ;  /* 0x000000000000794d */ /* 0x000fea0003800000 */
.L_x_0:
[----:B------:R-:W-:-:S00]  /*0260*/  BRA `(.L_x_0) ;  /* 0xfffffffc00fc7947 */ /* 0x000fc0000383ffff */
[----:B------:R-:W-:-:S00]  /*0270*/  NOP ;  /* 0x0000000000007918 */ /* 0x000fc00000000000 */
        /* <DEDUP_REMOVED lines=8> */
.L_x_1:


//--------------------- .nv.shared._Z15transposeKernelPKfPfi --------------------------
	.section	.nv.shared._Z15transposeKernelPKfPfi,"aw",@nobits
	.sectionflags	@""
	.align	4
.nv.shared._Z15transposeKernelPKfPfi:
	.zero		5248


//--------------------- .nv.shared.reserved.0     --------------------------
	.section	.nv.shared.reserved.0,"aw",@nobits
	.weak		__nv_reservedSMEM_offset_0_alias
	.size		__nv_reservedSMEM_offset_0_alias, 0, 64
	.other		__nv_reservedSMEM_offset_0_alias,@"STO_CUDA_RESERVED_SHARED STV_DEFAULT"
__nv_reservedSMEM_offset_0_alias:
	.zero		0
	.zero		64


//--------------------- .nv.constant0._Z15transposeKernelPKfPfi --------------------------
	.section	.nv.constant0._Z15transposeKernelPKfPfi,"a",@progbits
	.sectionflags	@""
	.align	4
.nv.constant0._Z15transposeKernelPKfPfi:
	.zero		916


//--------------------- SYMBOLS --------------------------

	.type		.nv.reservedSmem.offset0,@object
	.size		.nv.reservedSmem.offset0,0x4
	.type		.nv.reservedSmem.cap,@object
	.size		.nv.reservedSmem.cap,0x4
